//
// Generated by NVIDIA NVVM Compiler
//
// Compiler Build ID: CL-36424714
// Cuda compilation tools, release 13.0, V13.0.88
// Based on NVVM 20.0.0
//

.version 9.0
.target sm_100
.address_size 64

	// .globl	_Z12phase1KernelPiii
// _ZZ12phase2KernelPiiiE5row_k has been demoted
// _ZZ12phase2KernelPiiiE5col_k has been demoted

.visible .entry _Z12phase1KernelPiii(
	.param .u64 .ptr .align 1 _Z12phase1KernelPiii_param_0,
	.param .u32 _Z12phase1KernelPiii_param_1,
	.param .u32 _Z12phase1KernelPiii_param_2
)
{
	.reg .pred 	%p<4>;
	.reg .b32 	%r<7>;

	ld.param.u32 	%r1, [_Z12phase1KernelPiii_param_1];
	ld.param.u32 	%r2, [_Z12phase1KernelPiii_param_2];
	mov.u32 	%r3, %ctaid.x;
	mov.u32 	%r4, %ntid.x;
	mov.u32 	%r5, %tid.x;
	mad.lo.s32 	%r6, %r3, %r4, %r5;
	setp.ge.s32 	%p1, %r6, %r1;
	setp.eq.s32 	%p2, %r6, %r2;
	or.pred  	%p3, %p1, %p2;
	@%p3 bra 	$L__BB0_2;
	bar.sync 	0;
$L__BB0_2:
	ret;

}
	// .globl	_Z12phase2KernelPiii
.visible .entry _Z12phase2KernelPiii(
	.param .u64 .ptr .align 1 _Z12phase2KernelPiii_param_0,
	.param .u32 _Z12phase2KernelPiii_param_1,
	.param .u32 _Z12phase2KernelPiii_param_2
)
{
	.reg .pred 	%p<11>;
	.reg .b32 	%r<31>;
	.reg .b64 	%rd<9>;
	// demoted variable
	.shared .align 4 .b8 _ZZ12phase2KernelPiiiE5row_k[128];
	// demoted variable
	.shared .align 4 .b8 _ZZ12phase2KernelPiiiE5col_k[128];
	ld.param.u64 	%rd3, [_Z12phase2KernelPiii_param_0];
	ld.param.u32 	%r8, [_Z12phase2KernelPiii_param_1];
	ld.param.u32 	%r9, [_Z12phase2KernelPiii_param_2];
	cvta.to.global.u64 	%rd1, %rd3;
	mov.u32 	%r10, %ctaid.y;
	mov.u32 	%r11, %ntid.y;
	mov.u32 	%r1, %tid.y;
	mad.lo.s32 	%r2, %r10, %r11, %r1;
	mov.u32 	%r12, %ctaid.x;
	mov.u32 	%r13, %ntid.x;
	mov.u32 	%r3, %tid.x;
	mad.lo.s32 	%r4, %r12, %r13, %r3;
	max.s32 	%r14, %r2, %r4;
	setp.ge.s32 	%p1, %r14, %r8;
	setp.eq.s32 	%p2, %r2, %r9;
	setp.eq.s32 	%p3, %r4, %r9;
	or.pred  	%p4, %p2, %p3;
	or.pred  	%p5, %p4, %p1;
	@%p5 bra 	$L__BB1_6;
	setp.ne.s32 	%p6, %r3, 0;
	shl.b32 	%r15, %r1, 2;
	mov.u32 	%r16, _ZZ12phase2KernelPiiiE5col_k;
	add.s32 	%r5, %r16, %r15;
	@%p6 bra 	$L__BB1_3;
	mad.lo.s32 	%r17, %r9, %r8, %r4;
	mul.wide.s32 	%rd4, %r17, 4;
	add.s64 	%rd5, %rd1, %rd4;
	ld.global.u32 	%r18, [%rd5];
	mov.u32 	%r20, _ZZ12phase2KernelPiiiE5row_k;
	add.s32 	%r21, %r20, %r15;
	st.shared.u32 	[%r21], %r18;
	mad.lo.s32 	%r22, %r8, %r2, %r9;
	mul.wide.s32 	%rd6, %r22, 4;
	add.s64 	%rd7, %rd1, %rd6;
	ld.global.u32 	%r23, [%rd7];
	st.shared.u32 	[%r5], %r23;
$L__BB1_3:
	bar.sync 	0;
	mad.lo.s32 	%r6, %r8, %r2, %r4;
	ld.shared.u32 	%r24, [%r5];
	shl.b32 	%r25, %r3, 2;
	mov.u32 	%r26, _ZZ12phase2KernelPiiiE5row_k;
	add.s32 	%r27, %r26, %r25;
	ld.shared.u32 	%r28, [%r27];
	add.s32 	%r7, %r28, %r24;
	setp.eq.s32 	%p7, %r24, 999999;
	setp.eq.s32 	%p8, %r28, 999999;
	or.pred  	%p9, %p7, %p8;
	@%p9 bra 	$L__BB1_6;
	mul.wide.s32 	%rd8, %r6, 4;
	add.s64 	%rd2, %rd1, %rd8;
	ld.global.u32 	%r30, [%rd2];
	setp.ge.s32 	%p10, %r7, %r30;
	@%p10 bra 	$L__BB1_6;
	st.global.u32 	[%rd2], %r7;
$L__BB1_6:
	ret;

}


// ===== COMPILED SASS (sm_100) =====

	.target	sm_100

	.elftype	@"ET_EXEC"


//--------------------- .note.nv.tkinfo           --------------------------
	.section	.note.nv.tkinfo,"",@"SHT_NOTE"
	.sectionflags	@"SHF_NOTE_NV_TKINFO"
	.tkinfo
        /*0018*/ 	.word	0x00000002
        /*0030*/ 	.string	""
        /*0030*/ 	.string	"ptxas"
        /*0030*/ 	.string	"Cuda compilation tools, release 13.0, V13.0.88"
        /*0030*/ 	.string	"Build cuda_13.0.r13.0/compiler.36424714_0"
        /*0030*/ 	.string	"-arch sm_100 -m 64 "



//--------------------- .note.nv.cuinfo           --------------------------
	.section	.note.nv.cuinfo,"",@"SHT_NOTE"
	.sectionflags	@"SHF_NOTE_NV_CUINFO"
        /*0018*/ 	.short	0x0002
        /*001a*/ 	.short	0x0064
        /*001c*/ 	.short	0x0082
	.zero		2


//--------------------- .nv.info                  --------------------------
	.section	.nv.info,"",@"SHT_CUDA_INFO"
	.align	4


	//----- nvinfo : EIATTR_REGCOUNT
	.align		4
        /*0000*/ 	.byte	0x04, 0x2f
        /*0002*/ 	.short	(.L_1 - .L_0)
	.align		4
.L_0:
        /*0004*/ 	.word	index@(_Z12phase1KernelPiii)
        /*0008*/ 	.word	0x00000006


	//----- nvinfo : EIATTR_FRAME_SIZE
	.align		4
.L_1:
        /*000c*/ 	.byte	0x04, 0x11
        /*000e*/ 	.short	(.L_3 - .L_2)
	.align		4
.L_2:
        /*0010*/ 	.word	index@(_Z12phase1KernelPiii)
        /*0014*/ 	.word	0x00000000


	//----- nvinfo : EIATTR_REGCOUNT
	.align		4
.L_3:
        /*0018*/ 	.byte	0x04, 0x2f
        /*001a*/ 	.short	(.L_5 - .L_4)
	.align		4
.L_4:
        /*001c*/ 	.word	index@(_Z12phase2KernelPiii)
        /*0020*/ 	.word	0x00000010


	//----- nvinfo : EIATTR_FRAME_SIZE
	.align		4
.L_5:
        /*0024*/ 	.byte	0x04, 0x11
        /*0026*/ 	.short	(.L_7 - .L_6)
	.align		4
.L_6:
        /*0028*/ 	.word	index@(_Z12phase2KernelPiii)
        /*002c*/ 	.word	0x00000000


	//----- nvinfo : EIATTR_MIN_STACK_SIZE
	.align		4
.L_7:
        /*0030*/ 	.byte	0x04, 0x12
        /*0032*/ 	.short	(.L_9 - .L_8)
	.align		4
.L_8:
        /*0034*/ 	.word	index@(_Z12phase2KernelPiii)
        /*0038*/ 	.word	0x00000000


	//----- nvinfo : EIATTR_MIN_STACK_SIZE
	.align		4
.L_9:
        /*003c*/ 	.byte	0x04, 0x12
        /*003e*/ 	.short	(.L_11 - .L_10)
	.align		4
.L_10:
        /*0040*/ 	.word	index@(_Z12phase1KernelPiii)
        /*0044*/ 	.word	0x00000000
.L_11:


//--------------------- .nv.compat                --------------------------
	.section	.nv.compat,"",@"SHT_CUDA_COMPAT_INFO"
	.align	4
        /*0000*/ 	.byte	0x02, 0x09, 0x00, 0x00, 0x02, 0x02, 0x01, 0x00, 0x02, 0x05, 0x05, 0x00, 0x03, 0x07, 0x01, 0x01
        /*0010*/ 	.byte	0x02, 0x03, 0x00, 0x00, 0x02, 0x06, 0x01, 0x00, 0x04, 0x0b, 0x08, 0x00, 0x09, 0x00, 0x00, 0x00
        /*0020*/ 	.byte	0x00, 0x00, 0x00, 0x00


//--------------------- .nv.info._Z12phase2KernelPiii --------------------------
	.section	.nv.info._Z12phase2KernelPiii,"",@"SHT_CUDA_INFO"
	.sectionflags	@""
	.align	4


	//----- nvinfo : EIATTR_CUDA_API_VERSION
	.align		4
        /*0000*/ 	.byte	0x04, 0x37
        /*0002*/ 	.short	(.L_13 - .L_12)
.L_12:
        /*0004*/ 	.word	0x00000082


	//----- nvinfo : EIATTR_KPARAM_INFO
	.align		4
.L_13:
        /*0008*/ 	.byte	0x04, 0x17
        /*000a*/ 	.short	(.L_15 - .L_14)
.L_14:
        /*000c*/ 	.word	0x00000000
        /*0010*/ 	.short	0x0002
        /*0012*/ 	.short	0x000c
        /*0014*/ 	.byte	0x00, 0xf0, 0x11, 0x00


	//----- nvinfo : EIATTR_KPARAM_INFO
	.align		4
.L_15:
        /*0018*/ 	.byte	0x04, 0x17
        /*001a*/ 	.short	(.L_17 - .L_16)
.L_16:
        /*001c*/ 	.word	0x00000000
        /*0020*/ 	.short	0x0001
        /*0022*/ 	.short	0x0008
        /*0024*/ 	.byte	0x00, 0xf0, 0x11, 0x00


	//----- nvinfo : EIATTR_KPARAM_INFO
	.align		4
.L_17:
        /*0028*/ 	.byte	0x04, 0x17
        /*002a*/ 	.short	(.L_19 - .L_18)
.L_18:
        /*002c*/ 	.word	0x00000000
        /*0030*/ 	.short	0x0000
        /*0032*/ 	.short	0x0000
        /*0034*/ 	.byte	0x00, 0xf5, 0x21, 0x00


	//----- nvinfo : EIATTR_SPARSE_MMA_MASK
	.align		4
.L_19:
        /*0038*/ 	.byte	0x03, 0x50
        /*003a*/ 	.short	0x0000


	//----- nvinfo : EIATTR_MAXREG_COUNT
	.align		4
        /*003c*/ 	.byte	0x03, 0x1b
        /*003e*/ 	.short	0x00ff


	//----- nvinfo : EIATTR_NUM_BARRIERS
	.align		4
        /*0040*/ 	.byte	0x02, 0x4c
        /*0042*/ 	.byte	0x01
	.zero		1


	//----- nvinfo : EIATTR_MERCURY_ISA_VERSION
	.align		4
        /*0044*/ 	.byte	0x03, 0x5f
        /*0046*/ 	.short	0x0101


	//----- nvinfo : EIATTR_VRC_CTA_INIT_COUNT
	.align		4
        /*0048*/ 	.byte	0x02, 0x4a
	.zero		1
	.zero		1


	//----- nvinfo : EIATTR_EXIT_INSTR_OFFSETS
	.align		4
        /*004c*/ 	.byte	0x04, 0x1c
        /*004e*/ 	.short	(.L_21 - .L_20)


	//   ....[0]....
.L_20:
        /*0050*/ 	.word	0x000000e0


	//   ....[1]....
        /*0054*/ 	.word	0x00000270


	//   ....[2]....
        /*0058*/ 	.word	0x000002e0


	//   ....[3]....
        /*005c*/ 	.word	0x00000300


	//----- nvinfo : EIATTR_CBANK_PARAM_SIZE
	.align		4
.L_21:
        /*0060*/ 	.byte	0x03, 0x19
        /*0062*/ 	.short	0x0010


	//----- nvinfo : EIATTR_PARAM_CBANK
	.align		4
        /*0064*/ 	.byte	0x04, 0x0a
        /*0066*/ 	.short	(.L_23 - .L_22)
	.align		4
.L_22:
        /*0068*/ 	.word	index@(.nv.constant0._Z12phase2KernelPiii)
        /*006c*/ 	.short	0x0380
        /*006e*/ 	.short	0x0010


	//----- nvinfo : EIATTR_SW_WAR
	.align		4
.L_23:
        /*0070*/ 	.byte	0x04, 0x36
        /*0072*/ 	.short	(.L_25 - .L_24)
.L_24:
        /*0074*/ 	.word	0x00000008
.L_25:


//--------------------- .nv.info._Z12phase1KernelPiii --------------------------
	.section	.nv.info._Z12phase1KernelPiii,"",@"SHT_CUDA_INFO"
	.sectionflags	@""
	.align	4


	//----- nvinfo : EIATTR_CUDA_API_VERSION
	.align		4
        /*0000*/ 	.byte	0x04, 0x37
        /*0002*/ 	.short	(.L_27 - .L_26)
.L_26:
        /*0004*/ 	.word	0x00000082


	//----- nvinfo : EIATTR_KPARAM_INFO
	.align		4
.L_27:
        /*0008*/ 	.byte	0x04, 0x17
        /*000a*/ 	.short	(.L_29 - .L_28)
.L_28:
        /*000c*/ 	.word	0x00000000
        /*0010*/ 	.short	0x0002
        /*0012*/ 	.short	0x000c
        /*0014*/ 	.byte	0x00, 0xf0, 0x11, 0x00


	//----- nvinfo : EIATTR_KPARAM_INFO
	.align		4
.L_29:
        /*0018*/ 	.byte	0x04, 0x17
        /*001a*/ 	.short	(.L_31 - .L_30)
.L_30:
        /*001c*/ 	.word	0x00000000
        /*0020*/ 	.short	0x0001
        /*0022*/ 	.short	0x0008
        /*0024*/ 	.byte	0x00, 0xf0, 0x11, 0x00


	//----- nvinfo : EIATTR_KPARAM_INFO
	.align		4
.L_31:
        /*0028*/ 	.byte	0x04, 0x17
        /*002a*/ 	.short	(.L_33 - .L_32)
.L_32:
        /*002c*/ 	.word	0x00000000
        /*0030*/ 	.short	0x0000
        /*0032*/ 	.short	0x0000
        /*0034*/ 	.byte	0x00, 0xf5, 0x21, 0x00


	//----- nvinfo : EIATTR_SPARSE_MMA_MASK
	.align		4
.L_33:
        /*0038*/ 	.byte	0x03, 0x50
        /*003a*/ 	.short	0x0000


	//----- nvinfo : EIATTR_MAXREG_COUNT
	.align		4
        /*003c*/ 	.byte	0x03, 0x1b
        /*003e*/ 	.short	0x00ff


	//----- nvinfo : EIATTR_NUM_BARRIERS
	.align		4
        /*0040*/ 	.byte	0x02, 0x4c
        /*0042*/ 	.byte	0x01
	.zero		1


	//----- nvinfo : EIATTR_MERCURY_ISA_VERSION
	.align		4
        /*0044*/ 	.byte	0x03, 0x5f
        /*0046*/ 	.short	0x0101


	//----- nvinfo : EIATTR_VRC_CTA_INIT_COUNT
	.align		4
        /*0048*/ 	.byte	0x02, 0x4a
	.zero		1
	.zero		1


	//----- nvinfo : EIATTR_EXIT_INSTR_OFFSETS
	.align		4
        /*004c*/ 	.byte	0x04, 0x1c
        /*004e*/ 	.short	(.L_35 - .L_34)


	//   ....[0]....
.L_34:
        /*0050*/ 	.word	0x00000080


	//   ....[1]....
        /*0054*/ 	.word	0x000000a0


	//----- nvinfo : EIATTR_CBANK_PARAM_SIZE
	.align		4
.L_35:
        /*0058*/ 	.byte	0x03, 0x19
        /*005a*/ 	.short	0x0010


	//----- nvinfo : EIATTR_PARAM_CBANK
	.align		4
        /*005c*/ 	.byte	0x04, 0x0a
        /*005e*/ 	.short	(.L_37 - .L_36)
	.align		4
.L_36:
        /*0060*/ 	.word	index@(.nv.constant0._Z12phase1KernelPiii)
        /*0064*/ 	.short	0x0380
        /*0066*/ 	.short	0x0010


	//----- nvinfo : EIATTR_SW_WAR
	.align		4
.L_37:
        /*0068*/ 	.byte	0x04, 0x36
        /*006a*/ 	.short	(.L_39 - .L_38)
.L_38:
        /*006c*/ 	.word	0x00000008
.L_39:


//--------------------- .nv.callgraph             --------------------------
	.section	.nv.callgraph,"",@"SHT_CUDA_CALLGRAPH"
	.align	4
	.sectionentsize	8
	.align		4
        /*0000*/ 	.word	0x00000000
	.align		4
        /*0004*/ 	.word	0xffffffff
	.align		4
        /*0008*/ 	.word	0x00000000
	.align		4
        /*000c*/ 	.word	0xfffffffe
	.align		4
        /*0010*/ 	.word	0x00000000
	.align		4
        /*0014*/ 	.word	0xfffffffd
	.align		4
        /*0018*/ 	.word	0x00000000
	.align		4
        /*001c*/ 	.word	0xfffffffc


//--------------------- .text._Z12phase2KernelPiii --------------------------
	.section	.text._Z12phase2KernelPiii,"ax",@progbits
	.align	128
        .global         _Z12phase2KernelPiii
        .type           _Z12phase2KernelPiii,@function
        .size           _Z12phase2KernelPiii,(.L_x_2 - _Z12phase2KernelPiii)
        .other          _Z12phase2KernelPiii,@"STO_CUDA_ENTRY STV_DEFAULT"
_Z12phase2KernelPiii:
.text._Z12phase2KernelPiii:
[----:B------:R-:W-:Y:S01]  /*0000*/  LDC R1, c[0x0][0x37c] ;  /* 0x0000df00ff017b82 */ /* 0x000fe20000000800 */
[----:B------:R-:W0:Y:S07]  /*0010*/  S2R R8, SR_TID.X ;  /* 0x0000000000087919 */ /* 0x000e2e0000002100 */
[----:B------:R-:W1:Y:S01]  /*0020*/  LDC R0, c[0x0][0x364] ;  /* 0x0000d900ff007b82 */ /* 0x000e620000000800 */
[----:B------:R-:W1:Y:S07]  /*0030*/  S2R R13, SR_TID.Y ;  /* 0x00000000000d7919 */ /* 0x000e6e0000002200 */
[----:B------:R-:W0:Y:S08]  /*0040*/  S2UR UR5, SR_CTAID.X ;  /* 0x00000000000579c3 */ /* 0x000e300000002500 */
[----:B------:R-:W0:Y:S08]  /*0050*/  LDC R9, c[0x0][0x360] ;  /* 0x0000d800ff097b82 */ /* 0x000e300000000800 */
[----:B------:R-:W1:Y:S08]  /*0060*/  S2UR UR4, SR_CTAID.Y ;  /* 0x00000000000479c3 */ /* 0x000e700000002600 */
[----:B------:R-:W2:Y:S01]  /*0070*/  LDC.64 R2, c[0x0][0x388] ;  /* 0x0000e200ff027b82 */ /* 0x000ea20000000a00 */
[----:B0-----:R-:W-:-:S02]  /*0080*/  IMAD R9, R9, UR5, R8 ;  /* 0x0000000509097c24 */ /* 0x001fc4000f8e0208 */
[----:B-1----:R-:W-:-:S05]  /*0090*/  IMAD R0, R0, UR4, R13 ;  /* 0x0000000400007c24 */ /* 0x002fca000f8e020d */
[----:B------:R-:W-:Y:S02]  /*00a0*/  VIMNMX R5, PT, PT, R0, R9, !PT ;  /* 0x0000000900057248 */ /* 0x000fe40007fe0100 */
[----:B--2---:R-:W-:-:S04]  /*00b0*/  ISETP.NE.AND P0, PT, R9, R3, PT ;  /* 0x000000030900720c */ /* 0x004fc80003f05270 */
[----:B------:R-:W-:-:S04]  /*00c0*/  ISETP.EQ.OR P0, PT, R0, R3, !P0 ;  /* 0x000000030000720c */ /* 0x000fc80004702670 */
[----:B------:R-:W-:-:S13]  /*00d0*/  ISETP.GE.OR P0, PT, R5, R2, P0 ;  /* 0x000000020500720c */ /* 0x000fda0000706670 */
[----:B------:R-:W-:Y:S05]  /*00e0*/  @P0 EXIT ;  /* 0x000000000000094d */ /* 0x000fea0003800000 */
[----:B------:R-:W-:Y:S01]  /*00f0*/  ISETP.NE.AND P0, PT, R8, RZ, PT ;  /* 0x000000ff0800720c */ /* 0x000fe20003f05270 */
[----:B------:R-:W0:-:S12]  /*0100*/  LDCU.64 UR8, c[0x0][0x358] ;  /* 0x00006b00ff0877ac */ /* 0x000e180008000a00 */
[----:B------:R-:W1:Y:S01]  /*0110*/  @!P0 LDC.64 R6, c[0x0][0x380] ;  /* 0x0000e000ff068b82 */ /* 0x000e620000000a00 */
[-C--:B------:R-:W-:Y:S02]  /*0120*/  @!P0 IMAD R5, R3, R2.reuse, R9 ;  /* 0x0000000203058224 */ /* 0x080fe400078e0209 */
[----:B------:R-:W-:Y:S02]  /*0130*/  @!P0 IMAD R3, R0, R2, R3 ;  /* 0x0000000200038224 */ /* 0x000fe400078e0203 */
[----:B-1----:R-:W-:-:S04]  /*0140*/  @!P0 IMAD.WIDE R4, R5, 0x4, R6 ;  /* 0x0000000405048825 */ /* 0x002fc800078e0206 */
[----:B------:R-:W-:Y:S02]  /*0150*/  @!P0 IMAD.WIDE R6, R3, 0x4, R6 ;  /* 0x0000000403068825 */ /* 0x000fe400078e0206 */
[----:B0-----:R-:W2:Y:S04]  /*0160*/  @!P0 LDG.E R4, desc[UR8][R4.64] ;  /* 0x0000000804048981 */ /* 0x001ea8000c1e1900 */
[----:B------:R-:W3:Y:S01]  /*0170*/  @!P0 LDG.E R6, desc[UR8][R6.64] ;  /* 0x0000000806068981 */ /* 0x000ee2000c1e1900 */
[----:B------:R-:W0:Y:S01]  /*0180*/  S2UR UR6, SR_CgaCtaId ;  /* 0x00000000000679c3 */ /* 0x000e220000008800 */
[----:B------:R-:W-:Y:S02]  /*0190*/  UMOV UR4, 0x400 ;  /* 0x0000040000047882 */ /* 0x000fe40000000000 */
[----:B------:R-:W-:-:S02]  /*01a0*/  UIADD3 UR5, UPT, UPT, UR4, 0x80, URZ ;  /* 0x0000008004057890 */ /* 0x000fc4000fffe0ff */
[----:B0-----:R-:W-:Y:S02]  /*01b0*/  ULEA UR4, UR6, UR4, 0x18 ;  /* 0x0000000406047291 */ /* 0x001fe4000f8ec0ff */
[----:B------:R-:W-:-:S04]  /*01c0*/  ULEA UR5, UR6, UR5, 0x18 ;  /* 0x0000000506057291 */ /* 0x000fc8000f8ec0ff */
[C---:B------:R-:W-:Y:S02]  /*01d0*/  @!P0 LEA R11, R13.reuse, UR4, 0x2 ;  /* 0x000000040d0b8c11 */ /* 0x040fe4000f8e10ff */
[----:B------:R-:W-:Y:S02]  /*01e0*/  LEA R3, R13, UR5, 0x2 ;  /* 0x000000050d037c11 */ /* 0x000fe4000f8e10ff */
[----:B------:R-:W-:Y:S01]  /*01f0*/  LEA R8, R8, UR4, 0x2 ;  /* 0x0000000408087c11 */ /* 0x000fe2000f8e10ff */
[----:B--2---:R-:W-:Y:S04]  /*0200*/  @!P0 STS [R11], R4 ;  /* 0x000000040b008388 */ /* 0x004fe80000000800 */
[----:B---3--:R-:W-:Y:S01]  /*0210*/  @!P0 STS [R3], R6 ;  /* 0x0000000603008388 */ /* 0x008fe20000000800 */
[----:B------:R-:W-:Y:S06]  /*0220*/  BAR.SYNC.DEFER_BLOCKING 0x0 ;  /* 0x0000000000007b1d */ /* 0x000fec0000010000 */
[----:B------:R-:W0:Y:S04]  /*0230*/  LDS R8, [R8] ;  /* 0x0000000008087984 */ /* 0x000e280000000800 */
[----:B------:R-:W1:Y:S01]  /*0240*/  LDS R7, [R3] ;  /* 0x0000000003077984 */ /* 0x000e620000000800 */
[----:B0-----:R-:W-:-:S04]  /*0250*/  ISETP.NE.AND P0, PT, R8, 0xf423f, PT ;  /* 0x000f423f0800780c */ /* 0x001fc80003f05270 */
[----:B-1----:R-:W-:-:S13]  /*0260*/  ISETP.EQ.OR P0, PT, R7, 0xf423f, !P0 ;  /* 0x000f423f0700780c */ /* 0x002fda0004702670 */
[----:B------:R-:W-:Y:S05]  /*0270*/  @P0 EXIT ;  /* 0x000000000000094d */ /* 0x000fea0003800000 */
[----:B------:R-:W0:Y:S01]  /*0280*/  LDC.64 R4, c[0x0][0x380] ;  /* 0x0000e000ff047b82 */ /* 0x000e220000000a00 */
[----:B------:R-:W-:-:S04]  /*0290*/  IMAD R3, R0, R2, R9 ;  /* 0x0000000200037224 */ /* 0x000fc800078e0209 */
[----:B0-----:R-:W-:-:S05]  /*02a0*/  IMAD.WIDE R2, R3, 0x4, R4 ;  /* 0x0000000403027825 */ /* 0x001fca00078e0204 */
[----:B------:R-:W2:Y:S01]  /*02b0*/  LDG.E R0, desc[UR8][R2.64] ;  /* 0x0000000802007981 */ /* 0x000ea2000c1e1900 */
[----:B------:R-:W-:-:S05]  /*02c0*/  IMAD.IADD R7, R7, 0x1, R8 ;  /* 0x0000000107077824 */ /* 0x000fca00078e0208 */
[----:B--2---:R-:W-:-:S13]  /*02d0*/  ISETP.GE.AND P0, PT, R7, R0, PT ;  /* 0x000000000700720c */ /* 0x004fda0003f06270 */
[----:B------:R-:W-:Y:S05]  /*02e0*/  @P0 EXIT ;  /* 0x000000000000094d */ /* 0x000fea0003800000 */
[----:B------:R-:W-:Y:S01]  /*02f0*/  STG.E desc[UR8][R2.64], R7 ;  /* 0x0000000702007986 */ /* 0x000fe2000c101908 */
[----:B------:R-:W-:Y:S05]  /*0300*/  EXIT ;  /* 0x000000000000794d */ /* 0x000fea0003800000 */
.L_x_0:
[----:B------:R-:W-:-:S00]  /*0310*/  BRA `(.L_x_0) ;  /* 0xfffffffc00fc7947 */ /* 0x000fc0000383ffff */
[----:B------:R-:W-:-:S00]  /*0320*/  NOP ;  /* 0x0000000000007918 */ /* 0x000fc00000000000 */
        /* <DEDUP_REMOVED lines=13> */
.L_x_2:


//--------------------- .text._Z12phase1KernelPiii --------------------------
	.section	.text._Z12phase1KernelPiii,"ax",@progbits
	.align	128
        .global         _Z12phase1KernelPiii
        .type           _Z12phase1KernelPiii,@function
        .size           _Z12phase1KernelPiii,(.L_x_3 - _Z12phase1KernelPiii)
        .other          _Z12phase1KernelPiii,@"STO_CUDA_ENTRY STV_DEFAULT"
_Z12phase1KernelPiii:
.text._Z12phase1KernelPiii:
[----:B------:R-:W-:Y:S01]  /*0000*/  LDC R1, c[0x0][0x37c] ;  /* 0x0000df00ff017b82 */ /* 0x000fe20000000800 */
[----:B------:R-:W0:Y:S07]  /*0010*/  S2R R3, SR_TID.X ;  /* 0x0000000000037919 */ /* 0x000e2e0000002100 */
[----:B------:R-:W0:Y:S01]  /*0020*/  S2UR UR4, SR_CTAID.X ;  /* 0x00000000000479c3 */ /* 0x000e220000002500 */
[----:B------:R-:W1:Y:S07]  /*0030*/  LDCU.64 UR6, c[0x0][0x388] ;  /* 0x00007100ff0677ac */ /* 0x000e6e0008000a00 */
[----:B------:R-:W0:Y:S02]  /*0040*/  LDC R0, c[0x0][0x360] ;  /* 0x0000d800ff007b82 */ /* 0x000e240000000800 */
[----:B0-----:R-:W-:-:S05]  /*0050*/  IMAD R0, R0, UR4, R3 ;  /* 0x0000000400007c24 */ /* 0x001fca000f8e0203 */
[----:B-1----:R-:W-:-:S04]  /*0060*/  ISETP.NE.AND P0, PT, R0, UR7, PT ;  /* 0x0000000700007c0c */ /* 0x002fc8000bf05270 */
[----:B------:R-:W-:-:S13]  /*0070*/  ISETP.GE.OR P0, PT, R0, UR6, !P0 ;  /* 0x0000000600007c0c */ /* 0x000fda000c706670 */
[----:B------:R-:W-:Y:S05]  /*0080*/  @P0 EXIT ;  /* 0x000000000000094d */ /* 0x000fea0003800000 */
[----:B------:R-:W-:Y:S06]  /*0090*/  BAR.SYNC.DEFER_BLOCKING 0x0 ;  /* 0x0000000000007b1d */ /* 0x000fec0000010000 */
[----:B------:R-:W-:Y:S05]  /*00a0*/  EXIT ;  /* 0x000000000000794d */ /* 0x000fea0003800000 */
.L_x_1:
        /* <DEDUP_REMOVED lines=13> */
.L_x_3:


//--------------------- .nv.shared._Z12phase2KernelPiii --------------------------
	.section	.nv.shared._Z12phase2KernelPiii,"aw",@nobits
	.sectionflags	@""
	.align	4
.nv.shared._Z12phase2KernelPiii:
	.zero		1280


//--------------------- .nv.shared.reserved.0     --------------------------
	.section	.nv.shared.reserved.0,"aw",@nobits
	.weak		__nv_reservedSMEM_offset_0_alias
	.size		__nv_reservedSMEM_offset_0_alias, 0, 64
	.other		__nv_reservedSMEM_offset_0_alias,@"STO_CUDA_RESERVED_SHARED STV_DEFAULT"
__nv_reservedSMEM_offset_0_alias:
	.zero		0
	.zero		64


//--------------------- .nv.constant0._Z12phase2KernelPiii --------------------------
	.section	.nv.constant0._Z12phase2KernelPiii,"a",@progbits
	.sectionflags	@""
	.align	4
.nv.constant0._Z12phase2KernelPiii:
	.zero		912


//--------------------- .nv.constant0._Z12phase1KernelPiii --------------------------
	.section	.nv.constant0._Z12phase1KernelPiii,"a",@progbits
	.sectionflags	@""
	.align	4
.nv.constant0._Z12phase1KernelPiii:
	.zero		912


//--------------------- SYMBOLS --------------------------

	.type		.nv.reservedSmem.offset0,@object
	.size		.nv.reservedSmem.offset0,0x4
	.type		.nv.reservedSmem.cap,@object
	.size		.nv.reservedSmem.cap,0x4
